//
// Generated by NVIDIA NVVM Compiler
//
// Compiler Build ID: CL-36424714
// Cuda compilation tools, release 13.0, V13.0.88
// Based on NVVM 20.0.0
//

.version 9.0
.target sm_100
.address_size 64

	// .globl	_Z10matrix_mulPPiS0_S0_i
// _ZZ10matrix_mulPPiS0_S0_iE8shared_a has been demoted
// _ZZ10matrix_mulPPiS0_S0_iE8shared_b has been demoted
// _ZZ10matrix_mulPPiS0_S0_iE10shared_out has been demoted

.visible .entry _Z10matrix_mulPPiS0_S0_i(
	.param .u64 .ptr .align 1 _Z10matrix_mulPPiS0_S0_i_param_0,
	.param .u64 .ptr .align 1 _Z10matrix_mulPPiS0_S0_i_param_1,
	.param .u64 .ptr .align 1 _Z10matrix_mulPPiS0_S0_i_param_2,
	.param .u32 _Z10matrix_mulPPiS0_S0_i_param_3
)
{
	.reg .pred 	%p<32>;
	.reg .b32 	%r<226>;
	.reg .b64 	%rd<44>;
	// demoted variable
	.shared .align 4 .b8 _ZZ10matrix_mulPPiS0_S0_iE8shared_a[16384];
	// demoted variable
	.shared .align 4 .b8 _ZZ10matrix_mulPPiS0_S0_iE8shared_b[16384];
	// demoted variable
	.shared .align 4 .b8 _ZZ10matrix_mulPPiS0_S0_iE10shared_out[256];
	ld.param.u32 	%r60, [_Z10matrix_mulPPiS0_S0_i_param_3];
	mov.u32 	%r1, %tid.x;
	mov.u32 	%r2, %tid.y;
	mov.u32 	%r3, %ntid.x;
	mov.u32 	%r4, %ctaid.x;
	mov.u32 	%r208, %ctaid.y;
	div.s32 	%r6, %r60, %r3;
	setp.ge.s32 	%p4, %r208, %r6;
	@%p4 bra 	$L__BB0_34;
	ld.param.u64 	%rd42, [_Z10matrix_mulPPiS0_S0_i_param_2];
	ld.param.u64 	%rd41, [_Z10matrix_mulPPiS0_S0_i_param_1];
	setp.lt.u32 	%p5, %r2, %r3;
	setp.lt.s32 	%p6, %r1, %r60;
	and.pred  	%p1, %p5, %p6;
	shl.b32 	%r62, %r2, 11;
	mov.u32 	%r63, _ZZ10matrix_mulPPiS0_S0_iE8shared_a;
	add.s32 	%r7, %r63, %r62;
	setp.lt.u32 	%p7, %r1, %r3;
	shl.b32 	%r64, %r1, 2;
	mov.u32 	%r65, _ZZ10matrix_mulPPiS0_S0_iE8shared_b;
	add.s32 	%r8, %r65, %r64;
	and.pred  	%p2, %p5, %p7;
	shl.b32 	%r66, %r2, 5;
	mov.u32 	%r67, _ZZ10matrix_mulPPiS0_S0_iE10shared_out;
	add.s32 	%r68, %r67, %r66;
	add.s32 	%r9, %r68, %r64;
	setp.gt.s32 	%p8, %r60, 0;
	and.pred  	%p3, %p2, %p8;
	add.s32 	%r10, %r1, %r3;
	max.s32 	%r69, %r60, %r10;
	setp.lt.s32 	%p9, %r10, %r60;
	selp.u32 	%r70, 1, 0, %p9;
	add.s32 	%r71, %r10, %r70;
	sub.s32 	%r72, %r69, %r71;
	div.u32 	%r73, %r72, %r3;
	add.s32 	%r11, %r73, %r70;
	and.b32  	%r12, %r60, 15;
	and.b32  	%r13, %r60, 7;
	and.b32  	%r14, %r11, 3;
	add.s32 	%r15, %r7, %r64;
	shl.b32 	%r16, %r3, 2;
	add.s32 	%r17, %r15, %r16;
	add.s32 	%r18, %r10, %r3;
	and.b32  	%r19, %r60, 2147483632;
	and.b32  	%r20, %r60, 3;
	shl.b32 	%r21, %r3, 5;
	mul.wide.u32 	%rd12, %r2, 8;
	cvta.to.global.u64 	%rd13, %rd41;
	add.s64 	%rd1, %rd13, %rd12;
	mul.wide.u32 	%rd2, %r3, 8;
	cvta.to.global.u64 	%rd3, %rd42;
	not.pred 	%p10, %p1;
	mul.wide.u32 	%rd18, %r1, 4;
	mul.wide.s32 	%rd19, %r3, 4;
	not.pred 	%p20, %p3;
$L__BB0_2:
	@%p10 bra 	$L__BB0_8;
	ld.param.u64 	%rd40, [_Z10matrix_mulPPiS0_S0_i_param_0];
	setp.eq.s32 	%p11, %r14, 3;
	mad.lo.s32 	%r74, %r208, %r3, %r2;
	cvta.to.global.u64 	%rd14, %rd40;
	mul.wide.u32 	%rd15, %r74, 8;
	add.s64 	%rd16, %rd14, %rd15;
	ld.global.u64 	%rd17, [%rd16];
	cvta.to.global.u64 	%rd4, %rd17;
	mov.u32 	%r209, %r1;
	@%p11 bra 	$L__BB0_7;
	setp.eq.s32 	%p12, %r14, 0;
	add.s64 	%rd5, %rd4, %rd18;
	ld.global.u32 	%r75, [%rd5];
	st.shared.u32 	[%r15], %r75;
	mov.u32 	%r209, %r10;
	@%p12 bra 	$L__BB0_7;
	setp.eq.s32 	%p13, %r14, 1;
	add.s64 	%rd6, %rd5, %rd19;
	ld.global.u32 	%r76, [%rd6];
	st.shared.u32 	[%r17], %r76;
	mov.u32 	%r209, %r18;
	@%p13 bra 	$L__BB0_7;
	add.s32 	%r209, %r18, %r3;
	mul.wide.s32 	%rd20, %r3, 4;
	add.s64 	%rd21, %rd6, %rd20;
	ld.global.u32 	%r77, [%rd21];
	add.s32 	%r78, %r17, %r16;
	st.shared.u32 	[%r78], %r77;
$L__BB0_7:
	setp.lt.u32 	%p14, %r11, 3;
	@%p14 bra 	$L__BB0_8;
	bra.uni 	$L__BB0_35;
$L__BB0_8:
	setp.ge.u32 	%p16, %r4, %r6;
	mov.u32 	%r211, %r4;
	@%p16 bra 	$L__BB0_33;
$L__BB0_9:
	setp.ge.s32 	%p17, %r2, %r60;
	@%p17 bra 	$L__BB0_14;
	shl.b32 	%r91, %r2, 5;
	shl.b32 	%r92, %r1, 2;
	add.s32 	%r93, %r91, %r92;
	mov.u32 	%r94, _ZZ10matrix_mulPPiS0_S0_iE8shared_b;
	add.s32 	%r212, %r94, %r93;
	mad.lo.s32 	%r29, %r211, %r3, %r1;
	mov.u64 	%rd43, %rd1;
	mov.u32 	%r213, %r2;
$L__BB0_11:
	setp.ge.u32 	%p18, %r1, %r3;
	@%p18 bra 	$L__BB0_13;
	ld.global.u64 	%rd30, [%rd43];
	cvta.to.global.u64 	%rd31, %rd30;
	mul.wide.u32 	%rd32, %r29, 4;
	add.s64 	%rd33, %rd31, %rd32;
	ld.global.u32 	%r95, [%rd33];
	st.shared.u32 	[%r212], %r95;
$L__BB0_13:
	add.s32 	%r213, %r213, %r3;
	add.s32 	%r212, %r212, %r21;
	add.s64 	%rd43, %rd43, %rd2;
	setp.lt.s32 	%p19, %r213, %r60;
	@%p19 bra 	$L__BB0_11;
$L__BB0_14:
	@%p2 bra 	$L__BB0_36;
$L__BB0_15:
	@%p20 bra 	$L__BB0_30;
	setp.lt.u32 	%p21, %r60, 16;
	ld.shared.u32 	%r223, [%r9];
	mov.b32 	%r219, 0;
	@%p21 bra 	$L__BB0_19;
	mov.b32 	%r225, 0;
$L__BB0_18:
	.pragma "nounroll";
	shl.b32 	%r100, %r225, 2;
	add.s32 	%r101, %r7, %r100;
	ld.shared.u32 	%r102, [%r101];
	shl.b32 	%r103, %r225, 5;
	add.s32 	%r104, %r8, %r103;
	ld.shared.u32 	%r105, [%r104];
	mad.lo.s32 	%r106, %r105, %r102, %r223;
	ld.shared.u32 	%r107, [%r101+4];
	ld.shared.u32 	%r108, [%r104+32];
	mad.lo.s32 	%r109, %r108, %r107, %r106;
	ld.shared.u32 	%r110, [%r101+8];
	ld.shared.u32 	%r111, [%r104+64];
	mad.lo.s32 	%r112, %r111, %r110, %r109;
	ld.shared.u32 	%r113, [%r101+12];
	ld.shared.u32 	%r114, [%r104+96];
	mad.lo.s32 	%r115, %r114, %r113, %r112;
	ld.shared.u32 	%r116, [%r101+16];
	ld.shared.u32 	%r117, [%r104+128];
	mad.lo.s32 	%r118, %r117, %r116, %r115;
	ld.shared.u32 	%r119, [%r101+20];
	ld.shared.u32 	%r120, [%r104+160];
	mad.lo.s32 	%r121, %r120, %r119, %r118;
	ld.shared.u32 	%r122, [%r101+24];
	ld.shared.u32 	%r123, [%r104+192];
	mad.lo.s32 	%r124, %r123, %r122, %r121;
	ld.shared.u32 	%r125, [%r101+28];
	ld.shared.u32 	%r126, [%r104+224];
	mad.lo.s32 	%r127, %r126, %r125, %r124;
	ld.shared.u32 	%r128, [%r101+32];
	ld.shared.u32 	%r129, [%r104+256];
	mad.lo.s32 	%r130, %r129, %r128, %r127;
	ld.shared.u32 	%r131, [%r101+36];
	ld.shared.u32 	%r132, [%r104+288];
	mad.lo.s32 	%r133, %r132, %r131, %r130;
	ld.shared.u32 	%r134, [%r101+40];
	ld.shared.u32 	%r135, [%r104+320];
	mad.lo.s32 	%r136, %r135, %r134, %r133;
	ld.shared.u32 	%r137, [%r101+44];
	ld.shared.u32 	%r138, [%r104+352];
	mad.lo.s32 	%r139, %r138, %r137, %r136;
	ld.shared.u32 	%r140, [%r101+48];
	ld.shared.u32 	%r141, [%r104+384];
	mad.lo.s32 	%r142, %r141, %r140, %r139;
	ld.shared.u32 	%r143, [%r101+52];
	ld.shared.u32 	%r144, [%r104+416];
	mad.lo.s32 	%r145, %r144, %r143, %r142;
	ld.shared.u32 	%r146, [%r101+56];
	ld.shared.u32 	%r147, [%r104+448];
	mad.lo.s32 	%r148, %r147, %r146, %r145;
	ld.shared.u32 	%r149, [%r101+60];
	ld.shared.u32 	%r150, [%r104+480];
	mad.lo.s32 	%r223, %r150, %r149, %r148;
	add.s32 	%r225, %r225, 16;
	setp.eq.s32 	%p22, %r225, %r19;
	mov.u32 	%r219, %r19;
	@%p22 bra 	$L__BB0_19;
	bra.uni 	$L__BB0_18;
$L__BB0_19:
	setp.eq.s32 	%p23, %r12, 0;
	@%p23 bra 	$L__BB0_29;
	add.s32 	%r152, %r12, -1;
	setp.lt.u32 	%p24, %r152, 7;
	@%p24 bra 	$L__BB0_22;
	shl.b32 	%r153, %r219, 2;
	add.s32 	%r154, %r7, %r153;
	ld.shared.u32 	%r155, [%r154];
	shl.b32 	%r156, %r219, 5;
	add.s32 	%r157, %r8, %r156;
	ld.shared.u32 	%r158, [%r157];
	mad.lo.s32 	%r159, %r158, %r155, %r223;
	ld.shared.u32 	%r160, [%r154+4];
	ld.shared.u32 	%r161, [%r157+32];
	mad.lo.s32 	%r162, %r161, %r160, %r159;
	ld.shared.u32 	%r163, [%r154+8];
	ld.shared.u32 	%r164, [%r157+64];
	mad.lo.s32 	%r165, %r164, %r163, %r162;
	ld.shared.u32 	%r166, [%r154+12];
	ld.shared.u32 	%r167, [%r157+96];
	mad.lo.s32 	%r168, %r167, %r166, %r165;
	ld.shared.u32 	%r169, [%r154+16];
	ld.shared.u32 	%r170, [%r157+128];
	mad.lo.s32 	%r171, %r170, %r169, %r168;
	ld.shared.u32 	%r172, [%r154+20];
	ld.shared.u32 	%r173, [%r157+160];
	mad.lo.s32 	%r174, %r173, %r172, %r171;
	ld.shared.u32 	%r175, [%r154+24];
	ld.shared.u32 	%r176, [%r157+192];
	mad.lo.s32 	%r177, %r176, %r175, %r174;
	ld.shared.u32 	%r178, [%r154+28];
	ld.shared.u32 	%r179, [%r157+224];
	mad.lo.s32 	%r223, %r179, %r178, %r177;
	add.s32 	%r219, %r219, 8;
$L__BB0_22:
	setp.eq.s32 	%p25, %r13, 0;
	@%p25 bra 	$L__BB0_29;
	add.s32 	%r181, %r13, -1;
	setp.lt.u32 	%p26, %r181, 3;
	@%p26 bra 	$L__BB0_25;
	shl.b32 	%r182, %r219, 2;
	add.s32 	%r183, %r7, %r182;
	ld.shared.u32 	%r184, [%r183];
	shl.b32 	%r185, %r219, 5;
	add.s32 	%r186, %r8, %r185;
	ld.shared.u32 	%r187, [%r186];
	mad.lo.s32 	%r188, %r187, %r184, %r223;
	ld.shared.u32 	%r189, [%r183+4];
	ld.shared.u32 	%r190, [%r186+32];
	mad.lo.s32 	%r191, %r190, %r189, %r188;
	ld.shared.u32 	%r192, [%r183+8];
	ld.shared.u32 	%r193, [%r186+64];
	mad.lo.s32 	%r194, %r193, %r192, %r191;
	ld.shared.u32 	%r195, [%r183+12];
	ld.shared.u32 	%r196, [%r186+96];
	mad.lo.s32 	%r223, %r196, %r195, %r194;
	add.s32 	%r219, %r219, 4;
$L__BB0_25:
	setp.eq.s32 	%p27, %r20, 0;
	@%p27 bra 	$L__BB0_29;
	setp.eq.s32 	%p28, %r20, 1;
	shl.b32 	%r197, %r219, 2;
	add.s32 	%r48, %r7, %r197;
	ld.shared.u32 	%r198, [%r48];
	shl.b32 	%r199, %r219, 5;
	add.s32 	%r49, %r8, %r199;
	ld.shared.u32 	%r200, [%r49];
	mad.lo.s32 	%r223, %r200, %r198, %r223;
	@%p28 bra 	$L__BB0_29;
	setp.eq.s32 	%p29, %r20, 2;
	ld.shared.u32 	%r201, [%r48+4];
	ld.shared.u32 	%r202, [%r49+32];
	mad.lo.s32 	%r223, %r202, %r201, %r223;
	@%p29 bra 	$L__BB0_29;
	ld.shared.u32 	%r203, [%r48+8];
	ld.shared.u32 	%r204, [%r49+64];
	mad.lo.s32 	%r223, %r204, %r203, %r223;
$L__BB0_29:
	st.shared.u32 	[%r9], %r223;
$L__BB0_30:
	@%p2 bra 	$L__BB0_31;
	bra.uni 	$L__BB0_32;
$L__BB0_31:
	ld.shared.u32 	%r205, [%r9];
	mad.lo.s32 	%r206, %r208, %r3, %r2;
	mul.wide.u32 	%rd34, %r206, 8;
	add.s64 	%rd35, %rd3, %rd34;
	ld.global.u64 	%rd36, [%rd35];
	cvta.to.global.u64 	%rd37, %rd36;
	mad.lo.s32 	%r207, %r211, %r3, %r1;
	mul.wide.u32 	%rd38, %r207, 4;
	add.s64 	%rd39, %rd37, %rd38;
	st.global.u32 	[%rd39], %r205;
$L__BB0_32:
	bar.sync 	0;
	add.s32 	%r211, %r211, 1;
	setp.ne.s32 	%p30, %r211, %r6;
	@%p30 bra 	$L__BB0_9;
$L__BB0_33:
	add.s32 	%r208, %r208, 1;
	setp.ne.s32 	%p31, %r208, %r6;
	@%p31 bra 	$L__BB0_2;
$L__BB0_34:
	ret;
$L__BB0_35:
	mul.wide.u32 	%rd22, %r209, 4;
	add.s64 	%rd23, %rd4, %rd22;
	ld.global.u32 	%r79, [%rd23];
	shl.b32 	%r80, %r209, 2;
	add.s32 	%r81, %r7, %r80;
	st.shared.u32 	[%r81], %r79;
	add.s32 	%r82, %r209, %r3;
	mul.wide.u32 	%rd24, %r82, 4;
	add.s64 	%rd25, %rd4, %rd24;
	ld.global.u32 	%r83, [%rd25];
	add.s32 	%r84, %r81, %r16;
	st.shared.u32 	[%r84], %r83;
	add.s32 	%r85, %r82, %r3;
	mul.wide.u32 	%rd26, %r85, 4;
	add.s64 	%rd27, %rd4, %rd26;
	ld.global.u32 	%r86, [%rd27];
	add.s32 	%r87, %r84, %r16;
	st.shared.u32 	[%r87], %r86;
	add.s32 	%r88, %r85, %r3;
	mul.wide.u32 	%rd28, %r88, 4;
	add.s64 	%rd29, %rd4, %rd28;
	ld.global.u32 	%r89, [%rd29];
	add.s32 	%r90, %r87, %r16;
	st.shared.u32 	[%r90], %r89;
	add.s32 	%r209, %r88, %r3;
	setp.lt.s32 	%p15, %r209, %r60;
	@%p15 bra 	$L__BB0_35;
	bra.uni 	$L__BB0_8;
$L__BB0_36:
	mov.b32 	%r96, 0;
	st.shared.u32 	[%r9], %r96;
	bra.uni 	$L__BB0_15;

}


// ===== COMPILED SASS (sm_100) =====

	.target	sm_100

	.elftype	@"ET_EXEC"


//--------------------- .note.nv.tkinfo           --------------------------
	.section	.note.nv.tkinfo,"",@"SHT_NOTE"
	.sectionflags	@"SHF_NOTE_NV_TKINFO"
	.tkinfo
        /*0018*/ 	.word	0x00000002
        /*0030*/ 	.string	""
        /*0030*/ 	.string	"ptxas"
        /*0030*/ 	.string	"Cuda compilation tools, release 13.0, V13.0.88"
        /*0030*/ 	.string	"Build cuda_13.0.r13.0/compiler.36424714_0"
        /*0030*/ 	.string	"-arch sm_100 -m 64 "



//--------------------- .note.nv.cuinfo           --------------------------
	.section	.note.nv.cuinfo,"",@"SHT_NOTE"
	.sectionflags	@"SHF_NOTE_NV_CUINFO"
        /*0018*/ 	.short	0x0002
        /*001a*/ 	.short	0x0064
        /*001c*/ 	.short	0x0082
	.zero		2


//--------------------- .nv.info                  --------------------------
	.section	.nv.info,"",@"SHT_CUDA_INFO"
	.align	4


	//----- nvinfo : EIATTR_REGCOUNT
	.align		4
        /*0000*/ 	.byte	0x04, 0x2f
        /*0002*/ 	.short	(.L_1 - .L_0)
	.align		4
.L_0:
        /*0004*/ 	.word	index@(_Z10matrix_mulPPiS0_S0_i)
        /*0008*/ 	.word	0x00000020


	//----- nvinfo : EIATTR_FRAME_SIZE
	.align		4
.L_1:
        /*000c*/ 	.byte	0x04, 0x11
        /*000e*/ 	.short	(.L_3 - .L_2)
	.align		4
.L_2:
        /*0010*/ 	.word	index@(_Z10matrix_mulPPiS0_S0_i)
        /*0014*/ 	.word	0x00000000


	//----- nvinfo : EIATTR_MIN_STACK_SIZE
	.align		4
.L_3:
        /*0018*/ 	.byte	0x04, 0x12
        /*001a*/ 	.short	(.L_5 - .L_4)
	.align		4
.L_4:
        /*001c*/ 	.word	index@(_Z10matrix_mulPPiS0_S0_i)
        /*0020*/ 	.word	0x00000000
.L_5:


//--------------------- .nv.compat                --------------------------
	.section	.nv.compat,"",@"SHT_CUDA_COMPAT_INFO"
	.align	4
        /*0000*/ 	.byte	0x02, 0x09, 0x00, 0x00, 0x02, 0x02, 0x01, 0x00, 0x02, 0x05, 0x05, 0x00, 0x03, 0x07, 0x01, 0x01
        /*0010*/ 	.byte	0x02, 0x03, 0x00, 0x00, 0x02, 0x06, 0x01, 0x00, 0x04, 0x0b, 0x08, 0x00, 0x09, 0x00, 0x00, 0x00
        /*0020*/ 	.byte	0x00, 0x00, 0x00, 0x00


//--------------------- .nv.info._Z10matrix_mulPPiS0_S0_i --------------------------
	.section	.nv.info._Z10matrix_mulPPiS0_S0_i,"",@"SHT_CUDA_INFO"
	.sectionflags	@""
	.align	4


	//----- nvinfo : EIATTR_CUDA_API_VERSION
	.align		4
        /*0000*/ 	.byte	0x04, 0x37
        /*0002*/ 	.short	(.L_7 - .L_6)
.L_6:
        /*0004*/ 	.word	0x00000082


	//----- nvinfo : EIATTR_KPARAM_INFO
	.align		4
.L_7:
        /*0008*/ 	.byte	0x04, 0x17
        /*000a*/ 	.short	(.L_9 - .L_8)
.L_8:
        /*000c*/ 	.word	0x00000000
        /*0010*/ 	.short	0x0003
        /*0012*/ 	.short	0x0018
        /*0014*/ 	.byte	0x00, 0xf0, 0x11, 0x00


	//----- nvinfo : EIATTR_KPARAM_INFO
	.align		4
.L_9:
        /*0018*/ 	.byte	0x04, 0x17
        /*001a*/ 	.short	(.L_11 - .L_10)
.L_10:
        /*001c*/ 	.word	0x00000000
        /*0020*/ 	.short	0x0002
        /*0022*/ 	.short	0x0010
        /*0024*/ 	.byte	0x00, 0xf5, 0x21, 0x00


	//----- nvinfo : EIATTR_KPARAM_INFO
	.align		4
.L_11:
        /*0028*/ 	.byte	0x04, 0x17
        /*002a*/ 	.short	(.L_13 - .L_12)
.L_12:
        /*002c*/ 	.word	0x00000000
        /*0030*/ 	.short	0x0001
        /*0032*/ 	.short	0x0008
        /*0034*/ 	.byte	0x00, 0xf5, 0x21, 0x00


	//----- nvinfo : EIATTR_KPARAM_INFO
	.align		4
.L_13:
        /*0038*/ 	.byte	0x04, 0x17
        /*003a*/ 	.short	(.L_15 - .L_14)
.L_14:
        /*003c*/ 	.word	0x00000000
        /*0040*/ 	.short	0x0000
        /*0042*/ 	.short	0x0000
        /*0044*/ 	.byte	0x00, 0xf5, 0x21, 0x00


	//----- nvinfo : EIATTR_SPARSE_MMA_MASK
	.align		4
.L_15:
        /*0048*/ 	.byte	0x03, 0x50
        /*004a*/ 	.short	0x0000


	//----- nvinfo : EIATTR_MAXREG_COUNT
	.align		4
        /*004c*/ 	.byte	0x03, 0x1b
        /*004e*/ 	.short	0x00ff


	//----- nvinfo : EIATTR_NUM_BARRIERS
	.align		4
        /*0050*/ 	.byte	0x02, 0x4c
        /*0052*/ 	.byte	0x01
	.zero		1


	//----- nvinfo : EIATTR_MERCURY_ISA_VERSION
	.align		4
        /*0054*/ 	.byte	0x03, 0x5f
        /*0056*/ 	.short	0x0101


	//----- nvinfo : EIATTR_UNUSED_LOAD_BYTE_OFFSET
	.align		4
        /*0058*/ 	.byte	0x04, 0x44
        /*005a*/ 	.short	(.L_17 - .L_16)


	//   ....[0]....
.L_16:
        /*005c*/ 	.word	0x000010b0
        /*0060*/ 	.word	0x00000fff


	//----- nvinfo : EIATTR_VRC_CTA_INIT_COUNT
	.align		4
.L_17:
        /*0064*/ 	.byte	0x02, 0x4a
	.zero		1
	.zero		1


	//----- nvinfo : EIATTR_EXIT_INSTR_OFFSETS
	.align		4
        /*0068*/ 	.byte	0x04, 0x1c
        /*006a*/ 	.short	(.L_19 - .L_18)


	//   ....[0]....
.L_18:
        /*006c*/ 	.word	0x000001f0


	//   ....[1]....
        /*0070*/ 	.word	0x00001280


	//----- nvinfo : EIATTR_CRS_STACK_SIZE
	.align		4
.L_19:
        /*0074*/ 	.byte	0x04, 0x1e
        /*0076*/ 	.short	(.L_21 - .L_20)
.L_20:
        /*0078*/ 	.word	0x00000000


	//----- nvinfo : EIATTR_CBANK_PARAM_SIZE
	.align		4
.L_21:
        /*007c*/ 	.byte	0x03, 0x19
        /*007e*/ 	.short	0x001c


	//----- nvinfo : EIATTR_PARAM_CBANK
	.align		4
        /*0080*/ 	.byte	0x04, 0x0a
        /*0082*/ 	.short	(.L_23 - .L_22)
	.align		4
.L_22:
        /*0084*/ 	.word	index@(.nv.constant0._Z10matrix_mulPPiS0_S0_i)
        /*0088*/ 	.short	0x0380
        /*008a*/ 	.short	0x001c


	//----- nvinfo : EIATTR_SW_WAR
	.align		4
.L_23:
        /*008c*/ 	.byte	0x04, 0x36
        /*008e*/ 	.short	(.L_25 - .L_24)
.L_24:
        /*0090*/ 	.word	0x00000008
.L_25:


//--------------------- .nv.callgraph             --------------------------
	.section	.nv.callgraph,"",@"SHT_CUDA_CALLGRAPH"
	.align	4
	.sectionentsize	8
	.align		4
        /*0000*/ 	.word	0x00000000
	.align		4
        /*0004*/ 	.word	0xffffffff
	.align		4
        /*0008*/ 	.word	0x00000000
	.align		4
        /*000c*/ 	.word	0xfffffffe
	.align		4
        /*0010*/ 	.word	0x00000000
	.align		4
        /*0014*/ 	.word	0xfffffffd
	.align		4
        /*0018*/ 	.word	0x00000000
	.align		4
        /*001c*/ 	.word	0xfffffffc


//--------------------- .text._Z10matrix_mulPPiS0_S0_i --------------------------
	.section	.text._Z10matrix_mulPPiS0_S0_i,"ax",@progbits
	.align	128
        .global         _Z10matrix_mulPPiS0_S0_i
        .type           _Z10matrix_mulPPiS0_S0_i,@function
        .size           _Z10matrix_mulPPiS0_S0_i,(.L_x_22 - _Z10matrix_mulPPiS0_S0_i)
        .other          _Z10matrix_mulPPiS0_S0_i,@"STO_CUDA_ENTRY STV_DEFAULT"
_Z10matrix_mulPPiS0_S0_i:
.text._Z10matrix_mulPPiS0_S0_i:
[----:B------:R-:W-:Y:S08]  /*0000*/  LDC R1, c[0x0][0x37c] ;  /* 0x0000df00ff017b82 */ /* 0x000ff00000000800 */
[----:B------:R-:W0:Y:S08]  /*0010*/  LDC R0, c[0x0][0x360] ;  /* 0x0000d800ff007b82 */ /* 0x000e300000000800 */
[----:B------:R-:W1:Y:S08]  /*0020*/  LDC R4, c[0x0][0x398] ;  /* 0x0000e600ff047b82 */ /* 0x000e700000000800 */
[----:B------:R-:W2:Y:S01]  /*0030*/  S2UR UR8, SR_CTAID.Y ;  /* 0x00000000000879c3 */ /* 0x000ea20000002600 */
[----:B0-----:R-:W-:-:S02]  /*0040*/  IABS R7, R0 ;  /* 0x0000000000077213 */ /* 0x001fc40000000000 */
[----:B------:R-:W-:Y:S02]  /*0050*/  IABS R8, R0 ;  /* 0x0000000000087213 */ /* 0x000fe40000000000 */
[----:B------:R-:W0:Y:S02]  /*0060*/  I2F.RP R5, R7 ;  /* 0x0000000700057306 */ /* 0x000e240000209400 */
[----:B------:R-:W-:-:S06]  /*0070*/  IADD3 R8, PT, PT, RZ, -R8, RZ ;  /* 0x80000008ff087210 */ /* 0x000fcc0007ffe0ff */
[----:B0-----:R-:W0:Y:S02]  /*0080*/  MUFU.RCP R5, R5 ;  /* 0x0000000500057308 */ /* 0x001e240000001000 */
[----:B0-----:R-:W-:-:S06]  /*0090*/  IADD3 R2, PT, PT, R5, 0xffffffe, RZ ;  /* 0x0ffffffe05027810 */ /* 0x001fcc0007ffe0ff */
[----:B------:R0:W3:Y:S02]  /*00a0*/  F2I.FTZ.U32.TRUNC.NTZ R3, R2 ;  /* 0x0000000200037305 */ /* 0x0000e4000021f000 */
[----:B0-----:R-:W-:Y:S02]  /*00b0*/  IMAD.MOV.U32 R2, RZ, RZ, RZ ;  /* 0x000000ffff027224 */ /* 0x001fe400078e00ff */
[----:B---3--:R-:W-:-:S04]  /*00c0*/  IMAD.MOV R6, RZ, RZ, -R3 ;  /* 0x000000ffff067224 */ /* 0x008fc800078e0a03 */
[----:B------:R-:W-:Y:S01]  /*00d0*/  IMAD R9, R6, R7, RZ ;  /* 0x0000000706097224 */ /* 0x000fe200078e02ff */
[----:B-1----:R-:W-:-:S03]  /*00e0*/  IABS R6, R4 ;  /* 0x0000000400067213 */ /* 0x002fc60000000000 */
[----:B------:R-:W-:Y:S01]  /*00f0*/  IMAD.HI.U32 R3, R3, R9, R2 ;  /* 0x0000000903037227 */ /* 0x000fe200078e0002 */
[----:B------:R-:W-:Y:S02]  /*0100*/  MOV R2, R8 ;  /* 0x0000000800027202 */ /* 0x000fe40000000f00 */
[----:B------:R-:W-:-:S03]  /*0110*/  LOP3.LUT R8, RZ, R0, RZ, 0x33, !PT ;  /* 0x00000000ff087212 */ /* 0x000fc600078e33ff */
[----:B------:R-:W-:-:S04]  /*0120*/  IMAD.HI.U32 R3, R3, R6, RZ ;  /* 0x0000000603037227 */ /* 0x000fc800078e00ff */
[----:B------:R-:W-:-:S05]  /*0130*/  IMAD R2, R3, R2, R6 ;  /* 0x0000000203027224 */ /* 0x000fca00078e0206 */
[----:B------:R-:W-:-:S13]  /*0140*/  ISETP.GT.U32.AND P1, PT, R7, R2, PT ;  /* 0x000000020700720c */ /* 0x000fda0003f24070 */
[----:B------:R-:W-:Y:S01]  /*0150*/  @!P1 IMAD.IADD R2, R2, 0x1, -R7 ;  /* 0x0000000102029824 */ /* 0x000fe200078e0a07 */
[----:B------:R-:W-:-:S04]  /*0160*/  @!P1 IADD3 R3, PT, PT, R3, 0x1, RZ ;  /* 0x0000000103039810 */ /* 0x000fc80007ffe0ff */
[----:B------:R-:W-:Y:S02]  /*0170*/  ISETP.GE.U32.AND P0, PT, R2, R7, PT ;  /* 0x000000070200720c */ /* 0x000fe40003f06070 */
[----:B------:R-:W-:-:S04]  /*0180*/  LOP3.LUT R2, R0, R4, RZ, 0x3c, !PT ;  /* 0x0000000400027212 */ /* 0x000fc800078e3cff */
[----:B------:R-:W-:-:S07]  /*0190*/  ISETP.GE.AND P2, PT, R2, RZ, PT ;  /* 0x000000ff0200720c */ /* 0x000fce0003f46270 */
[----:B------:R-:W-:Y:S01]  /*01a0*/  @P0 VIADD R3, R3, 0x1 ;  /* 0x0000000103030836 */ /* 0x000fe20000000000 */
[----:B------:R-:W-:-:S05]  /*01b0*/  ISETP.NE.AND P0, PT, R0, RZ, PT ;  /* 0x000000ff0000720c */ /* 0x000fca0003f05270 */
[----:B------:R-:W-:-:S04]  /*01c0*/  @!P2 IADD3 R3, PT, PT, -R3, RZ, RZ ;  /* 0x000000ff0303a210 */ /* 0x000fc80007ffe1ff */
[----:B------:R-:W-:-:S04]  /*01d0*/  SEL R2, R8, R3, !P0 ;  /* 0x0000000308027207 */ /* 0x000fc80004000000 */
[----:B--2---:R-:W-:-:S13]  /*01e0*/  ISETP.LE.AND P0, PT, R2, UR8, PT ;  /* 0x0000000802007c0c */ /* 0x004fda000bf03270 */
[----:B------:R-:W-:Y:S05]  /*01f0*/  @P0 EXIT ;  /* 0x000000000000094d */ /* 0x000fea0003800000 */
[----:B------:R-:W0:Y:S01]  /*0200*/  I2F.U32.RP R9, R0 ;  /* 0x0000000000097306 */ /* 0x000e220000209000 */
[----:B------:R-:W1:Y:S01]  /*0210*/  S2R R3, SR_TID.X ;  /* 0x0000000000037919 */ /* 0x000e620000002100 */
[----:B------:R-:W2:Y:S01]  /*0220*/  S2UR UR6, SR_CgaCtaId ;  /* 0x00000000000679c3 */ /* 0x000ea20000008800 */
[----:B------:R-:W-:Y:S01]  /*0230*/  UMOV UR4, 0x400 ;  /* 0x0000040000047882 */ /* 0x000fe20000000000 */
[----:B------:R-:W-:Y:S01]  /*0240*/  LOP3.LUT R16, R4, 0xf, RZ, 0xc0, !PT ;  /* 0x0000000f04107812 */ /* 0x000fe200078ec0ff */
[----:B------:R-:W-:Y:S01]  /*0250*/  UIADD3 UR5, UPT, UPT, UR4, 0x8000, URZ ;  /* 0x0000800004057890 */ /* 0x000fe2000fffe0ff */
[----:B------:R-:W3:Y:S04]  /*0260*/  LDCU.64 UR10, c[0x0][0x358] ;  /* 0x00006b00ff0a77ac */ /* 0x000ee80008000a00 */
[----:B------:R-:W4:Y:S01]  /*0270*/  LDC.64 R26, c[0x0][0x388] ;  /* 0x0000e200ff1a7b82 */ /* 0x000f220000000a00 */
[----:B0-----:R-:W0:Y:S07]  /*0280*/  MUFU.RCP R9, R9 ;  /* 0x0000000900097308 */ /* 0x001e2e0000001000 */
[----:B------:R-:W3:Y:S01]  /*0290*/  S2UR UR7, SR_CTAID.X ;  /* 0x00000000000779c3 */ /* 0x000ee20000002500 */
[----:B--2---:R-:W-:-:S02]  /*02a0*/  ULEA UR9, UR6, UR4, 0x18 ;  /* 0x0000000406097291 */ /* 0x004fc4000f8ec0ff */
[----:B------:R-:W-:Y:S02]  /*02b0*/  UIADD3 UR4, UPT, UPT, UR4, 0x4000, URZ ;  /* 0x0000400004047890 */ /* 0x000fe4000fffe0ff */
[----:B------:R-:W-:Y:S01]  /*02c0*/  ULEA UR5, UR6, UR5, 0x18 ;  /* 0x0000000506057291 */ /* 0x000fe2000f8ec0ff */
[----:B0-----:R-:W-:Y:S01]  /*02d0*/  VIADD R6, R9, 0xffffffe ;  /* 0x0ffffffe09067836 */ /* 0x001fe20000000000 */
[----:B------:R-:W-:Y:S01]  /*02e0*/  ULEA UR4, UR6, UR4, 0x18 ;  /* 0x0000000406047291 */ /* 0x000fe2000f8ec0ff */
[----:B-1----:R-:W-:Y:S02]  /*02f0*/  IMAD.IADD R5, R0, 0x1, R3 ;  /* 0x0000000100057824 */ /* 0x002fe400078e0203 */
[----:B------:R0:W1:Y:S03]  /*0300*/  F2I.FTZ.U32.TRUNC.NTZ R7, R6 ;  /* 0x0000000600077305 */ /* 0x000066000021f000 */
[----:B------:R-:W-:-:S02]  /*0310*/  ISETP.GE.AND P0, PT, R5, R4, PT ;  /* 0x000000040500720c */ /* 0x000fc40003f06270 */
[----:B------:R-:W-:Y:S02]  /*0320*/  VIMNMX R10, PT, PT, R5, R4, !PT ;  /* 0x00000004050a7248 */ /* 0x000fe40007fe0100 */
[----:B------:R-:W-:Y:S01]  /*0330*/  SEL R17, RZ, 0x1, P0 ;  /* 0x00000001ff117807 */ /* 0x000fe20000000000 */
[----:B0-----:R-:W-:Y:S01]  /*0340*/  HFMA2 R6, -RZ, RZ, 0, 0 ;  /* 0x00000000ff067431 */ /* 0x001fe200000001ff */
[----:B------:R-:W-:Y:S02]  /*0350*/  LEA R19, R3, UR4, 0x2 ;  /* 0x0000000403137c11 */ /* 0x000fe4000f8e10ff */
[----:B------:R-:W-:Y:S02]  /*0360*/  IADD3 R5, PT, PT, R10, -R5, -R17 ;  /* 0x800000050a057210 */ /* 0x000fe40007ffe811 */
[----:B-1----:R-:W-:-:S05]  /*0370*/  IADD3 R11, PT, PT, RZ, -R7, RZ ;  /* 0x80000007ff0b7210 */ /* 0x002fca0007ffe0ff */
[----:B------:R-:W-:-:S04]  /*0380*/  IMAD R11, R11, R0, RZ ;  /* 0x000000000b0b7224 */ /* 0x000fc800078e02ff */
[----:B------:R-:W-:Y:S01]  /*0390*/  IMAD.HI.U32 R12, R7, R11, R6 ;  /* 0x0000000b070c7227 */ /* 0x000fe200078e0006 */
[----:B------:R-:W-:-:S05]  /*03a0*/  LOP3.LUT R6, R4, 0x7ffffff0, RZ, 0xc0, !PT ;  /* 0x7ffffff004067812 */ /* 0x000fca00078ec0ff */
[----:B------:R-:W-:-:S04]  /*03b0*/  IMAD.HI.U32 R7, R12, R5, RZ ;  /* 0x000000050c077227 */ /* 0x000fc800078e00ff */
[----:B------:R-:W-:-:S04]  /*03c0*/  IMAD.MOV R9, RZ, RZ, -R7 ;  /* 0x000000ffff097224 */ /* 0x000fc800078e0a07 */
[----:B------:R-:W-:Y:S02]  /*03d0*/  IMAD R9, R0, R9, R5 ;  /* 0x0000000900097224 */ /* 0x000fe400078e0205 */
[----:B------:R-:W0:Y:S03]  /*03e0*/  S2R R5, SR_TID.Y ;  /* 0x0000000000057919 */ /* 0x000e260000002200 */
[----:B------:R-:W-:-:S13]  /*03f0*/  ISETP.GE.U32.AND P0, PT, R9, R0, PT ;  /* 0x000000000900720c */ /* 0x000fda0003f06070 */
[-C--:B------:R-:W-:Y:S01]  /*0400*/  @P0 IADD3 R9, PT, PT, R9, -R0.reuse, RZ ;  /* 0x8000000009090210 */ /* 0x080fe20007ffe0ff */
[----:B------:R-:W-:Y:S01]  /*0410*/  @P0 VIADD R7, R7, 0x1 ;  /* 0x0000000107070836 */ /* 0x000fe20000000000 */
[----:B------:R-:W-:Y:S02]  /*0420*/  ISETP.NE.U32.AND P0, PT, R0, RZ, PT ;  /* 0x000000ff0000720c */ /* 0x000fe40003f05070 */
[----:B------:R-:W-:Y:S02]  /*0430*/  ISETP.GE.U32.AND P1, PT, R9, R0, PT ;  /* 0x000000000900720c */ /* 0x000fe40003f26070 */
[C---:B0-----:R-:W-:Y:S01]  /*0440*/  LEA R18, R5.reuse, UR5, 0x5 ;  /* 0x0000000505127c11 */ /* 0x041fe2000f8e28ff */
[----:B----4-:R-:W-:-:S10]  /*0450*/  IMAD.WIDE.U32 R26, R5, 0x8, R26 ;  /* 0x00000008051a7825 */ /* 0x010fd400078e001a */
[----:B------:R-:W-:Y:S02]  /*0460*/  @P1 IADD3 R7, PT, PT, R7, 0x1, RZ ;  /* 0x0000000107071810 */ /* 0x000fe40007ffe0ff */
[C---:B------:R-:W-:Y:S02]  /*0470*/  LEA R20, R5.reuse, UR9, 0xb ;  /* 0x0000000905147c11 */ /* 0x040fe4000f8e58ff */
[----:B------:R-:W-:Y:S02]  /*0480*/  SEL R8, R8, R7, !P0 ;  /* 0x0000000708087207 */ /* 0x000fe40004000000 */
[-C--:B------:R-:W-:Y:S02]  /*0490*/  ISETP.GE.U32.AND P0, PT, R5, R0.reuse, PT ;  /* 0x000000000500720c */ /* 0x080fe40003f06070 */
[----:B------:R-:W-:Y:S01]  /*04a0*/  LOP3.LUT R7, R4, 0x7, RZ, 0xc0, !PT ;  /* 0x0000000704077812 */ /* 0x000fe200078ec0ff */
[----:B------:R-:W-:Y:S01]  /*04b0*/  IMAD.IADD R17, R17, 0x1, R8 ;  /* 0x0000000111117824 */ /* 0x000fe200078e0208 */
[----:B------:R-:W-:-:S02]  /*04c0*/  ISETP.LT.U32.AND P1, PT, R3, R0, !P0 ;  /* 0x000000000300720c */ /* 0x000fc40004721070 */
[C---:B------:R-:W-:Y:S02]  /*04d0*/  ISETP.LT.AND P0, PT, R3.reuse, R4, !P0 ;  /* 0x000000040300720c */ /* 0x040fe40004701270 */
[C---:B------:R-:W-:Y:S02]  /*04e0*/  ISETP.GT.AND P2, PT, R4.reuse, RZ, P1 ;  /* 0x000000ff0400720c */ /* 0x040fe40000f44270 */
[----:B------:R-:W-:Y:S02]  /*04f0*/  LOP3.LUT R4, R4, 0x3, RZ, 0xc0, !PT ;  /* 0x0000000304047812 */ /* 0x000fe400078ec0ff */
[----:B---3--:R-:W-:-:S09]  /*0500*/  LEA R18, R3, R18, 0x2 ;  /* 0x0000001203127211 */ /* 0x008fd200078e10ff */
.L_x_20:
[----:B0-----:R-:W0:Y:S01]  /*0510*/  LDCU UR4, c[0x0][0x398] ;  /* 0x00007300ff0477ac */ /* 0x001e220008000800 */
[----:B------:R-:W-:Y:S04]  /*0520*/  BSSY.RECONVERGENT B0, `(.L_x_0) ;  /* 0x0000036000007945 */ /* 0x000fe80003800200 */
[----:B-12--5:R-:W-:Y:S05]  /*0530*/  @!P0 BRA `(.L_x_1) ;  /* 0x0000000000d08947 */ /* 0x026fea0003800000 */
[----:B------:R-:W1:Y:S01]  /*0540*/  LDC.64 R8, c[0x0][0x380] ;  /* 0x0000e000ff087b82 */ /* 0x000e620000000a00 */
[----:B------:R-:W-:-:S04]  /*0550*/  IMAD R11, R0, UR8, R5 ;  /* 0x00000008000b7c24 */ /* 0x000fc8000f8e0205 */
[----:B-1----:R-:W-:-:S06]  /*0560*/  IMAD.WIDE.U32 R8, R11, 0x8, R8 ;  /* 0x000000080b087825 */ /* 0x002fcc00078e0008 */
[----:B------:R-:W5:Y:S01]  /*0570*/  LDG.E.64 R8, desc[UR10][R8.64] ;  /* 0x0000000a08087981 */ /* 0x000f62000c1e1b00 */
[C---:B------:R-:W-:Y:S01]  /*0580*/  LOP3.LUT R13, R17.reuse, 0x3, RZ, 0xc0, !PT ;  /* 0x00000003110d7812 */ /* 0x040fe200078ec0ff */
[----:B------:R-:W-:Y:S01]  /*0590*/  BSSY.RECONVERGENT B1, `(.L_x_2) ;  /* 0x0000017000017945 */ /* 0x000fe20003800200 */
[----:B------:R-:W-:Y:S01]  /*05a0*/  ISETP.GE.U32.AND P3, PT, R17, 0x3, PT ;  /* 0x000000031100780c */ /* 0x000fe20003f66070 */
[----:B------:R-:W-:Y:S01]  /*05b0*/  IMAD.MOV.U32 R21, RZ, RZ, R3 ;  /* 0x000000ffff157224 */ /* 0x000fe200078e0003 */
[----:B------:R-:W-:-:S13]  /*05c0*/  ISETP.NE.AND P4, PT, R13, 0x3, PT ;  /* 0x000000030d00780c */ /* 0x000fda0003f85270 */
[----:B------:R-:W-:Y:S05]  /*05d0*/  @!P4 BRA `(.L_x_3) ;  /* 0x000000000048c947 */ /* 0x000fea0003800000 */
[----:B-----5:R-:W-:-:S05]  /*05e0*/  IMAD.WIDE.U32 R10, R3, 0x4, R8 ;  /* 0x00000004030a7825 */ /* 0x020fca00078e0008 */
[----:B------:R-:W2:Y:S01]  /*05f0*/  LDG.E R12, desc[UR10][R10.64] ;  /* 0x0000000a0a0c7981 */ /* 0x000ea2000c1e1900 */
[----:B------:R-:W-:Y:S01]  /*0600*/  LEA R15, R3, R20, 0x2 ;  /* 0x00000014030f7211 */ /* 0x000fe200078e10ff */
[----:B------:R-:W-:Y:S01]  /*0610*/  IMAD.IADD R21, R0, 0x1, R3 ;  /* 0x0000000100157824 */ /* 0x000fe200078e0203 */
[----:B------:R-:W-:-:S03]  /*0620*/  ISETP.NE.AND P4, PT, R13, RZ, PT ;  /* 0x000000ff0d00720c */ /* 0x000fc60003f85270 */
[----:B--2---:R1:W-:Y:S10]  /*0630*/  STS [R15], R12 ;  /* 0x0000000c0f007388 */ /* 0x0043f40000000800 */
[----:B------:R-:W-:Y:S05]  /*0640*/  @!P4 BRA `(.L_x_3) ;  /* 0x00000000002cc947 */ /* 0x000fea0003800000 */
[----:B------:R-:W-:Y:S01]  /*0650*/  ISETP.NE.AND P4, PT, R13, 0x1, PT ;  /* 0x000000010d00780c */ /* 0x000fe20003f85270 */
[----:B------:R-:W-:-:S12]  /*0660*/  IMAD.WIDE R10, R0, 0x4, R10 ;  /* 0x00000004000a7825 */ /* 0x000fd800078e020a */
[C---:B-1----:R-:W-:Y:S02]  /*0670*/  @P4 IMAD.WIDE R12, R0.reuse, 0x4, R10 ;  /* 0x00000004000c4825 */ /* 0x042fe400078e020a */
[----:B------:R-:W2:Y:S04]  /*0680*/  LDG.E R10, desc[UR10][R10.64] ;  /* 0x0000000a0a0a7981 */ /* 0x000ea8000c1e1900 */
[----:B------:R-:W3:Y:S01]  /*0690*/  @P4 LDG.E R12, desc[UR10][R12.64] ;  /* 0x0000000a0c0c4981 */ /* 0x000ee2000c1e1900 */
[----:B------:R-:W-:Y:S02]  /*06a0*/  LEA R23, R0, R15, 0x2 ;  /* 0x0000000f00177211 */ /* 0x000fe400078e10ff */
[----:B------:R-:W-:-:S03]  /*06b0*/  IADD3 R21, PT, PT, R21, R0, RZ ;  /* 0x0000000015157210 */ /* 0x000fc60007ffe0ff */
[----:B------:R-:W-:Y:S02]  /*06c0*/  @P4 IMAD R15, R0, 0x4, R23 ;  /* 0x00000004000f4824 */ /* 0x000fe400078e0217 */
[----:B------:R-:W-:Y:S01]  /*06d0*/  @P4 IMAD.IADD R21, R21, 0x1, R0 ;  /* 0x0000000115154824 */ /* 0x000fe200078e0200 */
[----:B--2---:R2:W-:Y:S04]  /*06e0*/  STS [R23], R10 ;  /* 0x0000000a17007388 */ /* 0x0045e80000000800 */
[----:B---3--:R2:W-:Y:S02]  /*06f0*/  @P4 STS [R15], R12 ;  /* 0x0000000c0f004388 */ /* 0x0085e40000000800 */
.L_x_3:
[----:B0-----:R-:W-:Y:S05]  /*0700*/  BSYNC.RECONVERGENT B1 ;  /* 0x0000000000017941 */ /* 0x001fea0003800200 */
.L_x_2:
[----:B------:R-:W-:Y:S05]  /*0710*/  @!P3 BRA `(.L_x_1) ;  /* 0x000000000058b947 */ /* 0x000fea0003800000 */
.L_x_4:
[----:B-12---:R-:W-:Y:S01]  /*0720*/  IADD3 R15, PT, PT, R0, R21, RZ ;  /* 0x00000015000f7210 */ /* 0x006fe20007ffe0ff */
[----:B0----5:R-:W-:-:S04]  /*0730*/  IMAD.WIDE.U32 R22, R21, 0x4, R8 ;  /* 0x0000000415167825 */ /* 0x021fc800078e0008 */
[C---:B------:R-:W-:Y:S02]  /*0740*/  IMAD.IADD R13, R15.reuse, 0x1, R0 ;  /* 0x000000010f0d7824 */ /* 0x040fe400078e0200 */
[--C-:B------:R-:W-:Y:S01]  /*0750*/  IMAD.WIDE.U32 R14, R15, 0x4, R8.reuse ;  /* 0x000000040f0e7825 */ /* 0x100fe200078e0008 */
[----:B------:R-:W2:Y:S02]  /*0760*/  LDG.E R22, desc[UR10][R22.64] ;  /* 0x0000000a16167981 */ /* 0x000ea4000c1e1900 */
[C---:B------:R-:W-:Y:S01]  /*0770*/  IADD3 R25, PT, PT, R13.reuse, R0, RZ ;  /* 0x000000000d197210 */ /* 0x040fe20007ffe0ff */
[--C-:B------:R-:W-:Y:S02]  /*0780*/  IMAD.WIDE.U32 R12, R13, 0x4, R8.reuse ;  /* 0x000000040d0c7825 */ /* 0x100fe400078e0008 */
[----:B------:R-:W3:Y:S02]  /*0790*/  LDG.E R14, desc[UR10][R14.64] ;  /* 0x0000000a0e0e7981 */ /* 0x000ee4000c1e1900 */
[----:B------:R-:W-:-:S02]  /*07a0*/  IMAD.WIDE.U32 R10, R25, 0x4, R8 ;  /* 0x00000004190a7825 */ /* 0x000fc400078e0008 */
[----:B------:R-:W4:Y:S04]  /*07b0*/  LDG.E R12, desc[UR10][R12.64] ;  /* 0x0000000a0c0c7981 */ /* 0x000f28000c1e1900 */
[----:B------:R0:W4:Y:S01]  /*07c0*/  LDG.E R10, desc[UR10][R10.64] ;  /* 0x0000000a0a0a7981 */ /* 0x000122000c1e1900 */
[----:B------:R-:W-:-:S05]  /*07d0*/  IMAD R29, R21, 0x4, R20 ;  /* 0x00000004151d7824 */ /* 0x000fca00078e0214 */
[----:B------:R-:W-:-:S05]  /*07e0*/  LEA R24, R0, R29, 0x2 ;  /* 0x0000001d00187211 */ /* 0x000fca00078e10ff */
[----:B------:R-:W-:-:S05]  /*07f0*/  IMAD R28, R0, 0x4, R24 ;  /* 0x00000004001c7824 */ /* 0x000fca00078e0218 */
[----:B0-----:R-:W-:Y:S01]  /*0800*/  LEA R11, R0, R28, 0x2 ;  /* 0x0000001c000b7211 */ /* 0x001fe200078e10ff */
[----:B------:R-:W-:-:S05]  /*0810*/  IMAD.IADD R21, R25, 0x1, R0 ;  /* 0x0000000119157824 */ /* 0x000fca00078e0200 */
[----:B------:R-:W-:Y:S01]  /*0820*/  ISETP.GE.AND P3, PT, R21, UR4, PT ;  /* 0x0000000415007c0c */ /* 0x000fe2000bf66270 */
[----:B--2---:R0:W-:Y:S04]  /*0830*/  STS [R29], R22 ;  /* 0x000000161d007388 */ /* 0x0041e80000000800 */
[----:B---3--:R0:W-:Y:S04]  /*0840*/  STS [R24], R14 ;  /* 0x0000000e18007388 */ /* 0x0081e80000000800 */
[----:B----4-:R0:W-:Y:S04]  /*0850*/  STS [R28], R12 ;  /* 0x0000000c1c007388 */ /* 0x0101e80000000800 */
[----:B------:R0:W-:Y:S01]  /*0860*/  STS [R11], R10 ;  /* 0x0000000a0b007388 */ /* 0x0001e20000000800 */
[----:B------:R-:W-:Y:S05]  /*0870*/  @!P3 BRA `(.L_x_4) ;  /* 0xfffffffc00a8b947 */ /* 0x000fea000383ffff */
.L_x_1:
[----:B0-----:R-:W-:Y:S05]  /*0880*/  BSYNC.RECONVERGENT B0 ;  /* 0x0000000000007941 */ /* 0x001fea0003800200 */
.L_x_0:
[----:B------:R-:W-:-:S13]  /*0890*/  ISETP.LE.U32.AND P3, PT, R2, UR7, PT ;  /* 0x0000000702007c0c */ /* 0x000fda000bf63070 */
[----:B------:R-:W-:Y:S05]  /*08a0*/  @P3 BRA `(.L_x_5) ;  /* 0x0000000800683947 */ /* 0x000fea0003800000 */
[----:B------:R-:W-:-:S05]  /*08b0*/  UMOV UR4, UR7 ;  /* 0x0000000700047c82 */ /* 0x000fca0008000000 */
.L_x_19:
[----:B-1----:R-:W1:Y:S01]  /*08c0*/  LDCU UR5, c[0x0][0x398] ;  /* 0x00007300ff0577ac */ /* 0x002e620008000800 */
[----:B------:R-:W-:Y:S01]  /*08d0*/  BSSY.RECONVERGENT B0, `(.L_x_6) ;  /* 0x0000019000007945 */ /* 0x000fe20003800200 */
[----:B-12---:R-:W-:-:S04]  /*08e0*/  MOV R12, UR5 ;  /* 0x00000005000c7c02 */ /* 0x006fc80008000f00 */
[----:B------:R-:W-:-:S13]  /*08f0*/  ISETP.GE.AND P3, PT, R5, R12, PT ;  /* 0x0000000c0500720c */ /* 0x000fda0003f66270 */
[----:B0-----:R-:W-:Y:S05]  /*0900*/  @P3 BRA `(.L_x_7) ;  /* 0x0000000000543947 */ /* 0x001fea0003800000 */
[----:B------:R-:W0:Y:S01]  /*0910*/  S2UR UR6, SR_CgaCtaId ;  /* 0x00000000000679c3 */ /* 0x000e220000008800 */
[----:B------:R-:W-:Y:S01]  /*0920*/  UMOV UR5, 0x400 ;  /* 0x0000040000057882 */ /* 0x000fe20000000000 */
[--C-:B------:R-:W-:Y:S01]  /*0930*/  IMAD R13, R5, 0x8, R3.reuse ;  /* 0x00000008050d7824 */ /* 0x100fe200078e0203 */
[----:B------:R-:W-:Y:S01]  /*0940*/  UIADD3 UR5, UPT, UPT, UR5, 0x4000, URZ ;  /* 0x0000400005057890 */ /* 0x000fe2000fffe0ff */
[----:B------:R-:W-:Y:S01]  /*0950*/  ISETP.GE.U32.AND P3, PT, R3, R0, PT ;  /* 0x000000000300720c */ /* 0x000fe20003f66070 */
[----:B------:R-:W-:Y:S01]  /*0960*/  IMAD R21, R0, UR4, R3 ;  /* 0x0000000400157c24 */ /* 0x000fe2000f8e0203 */
[----:B------:R-:W-:Y:S01]  /*0970*/  MOV R15, R5 ;  /* 0x00000005000f7202 */ /* 0x000fe20000000f00 */
[----:B------:R-:W-:Y:S01]  /*0980*/  IMAD.MOV.U32 R10, RZ, RZ, R26 ;  /* 0x000000ffff0a7224 */ /* 0x000fe200078e001a */
[----:B------:R-:W1:Y:S01]  /*0990*/  LDC R12, c[0x0][0x398] ;  /* 0x0000e600ff0c7b82 */ /* 0x000e620000000800 */
[----:B------:R-:W-:Y:S01]  /*09a0*/  MOV R11, R27 ;  /* 0x0000001b000b7202 */ /* 0x000fe20000000f00 */
[----:B0-----:R-:W-:-:S06]  /*09b0*/  ULEA UR5, UR6, UR5, 0x18 ;  /* 0x0000000506057291 */ /* 0x001fcc000f8ec0ff */
[----:B------:R-:W-:-:S07]  /*09c0*/  LEA R13, R13, UR5, 0x2 ;  /* 0x000000050d0d7c11 */ /* 0x000fce000f8e10ff */
.L_x_8:
[----:B-----5:R-:W2:Y:S01]  /*09d0*/  @!P3 LDG.E.64 R8, desc[UR10][R10.64] ;  /* 0x0000000a0a08b981 */ /* 0x020ea2000c1e1b00 */
[----:B------:R-:W-:-:S05]  /*09e0*/  IMAD.IADD R15, R0, 0x1, R15 ;  /* 0x00000001000f7824 */ /* 0x000fca00078e020f */
[----:B-1----:R-:W-:Y:S01]  /*09f0*/  ISETP.GE.AND P4, PT, R15, R12, PT ;  /* 0x0000000c0f00720c */ /* 0x002fe20003f86270 */
[----:B--2---:R-:W-:-:S06]  /*0a00*/  @!P3 IMAD.WIDE.U32 R8, R21, 0x4, R8 ;  /* 0x000000041508b825 */ /* 0x004fcc00078e0008 */
[----:B------:R-:W2:Y:S01]  /*0a10*/  @!P3 LDG.E R8, desc[UR10][R8.64] ;  /* 0x0000000a0808b981 */ /* 0x000ea2000c1e1900 */
[----:B------:R-:W-:-:S03]  /*0a20*/  IMAD.WIDE.U32 R10, R0, 0x8, R10 ;  /* 0x00000008000a7825 */ /* 0x000fc600078e000a */
[----:B--2---:R0:W-:Y:S02]  /*0a30*/  @!P3 STS [R13], R8 ;  /* 0x000000080d00b388 */ /* 0x0041e40000000800 */
[----:B0-----:R-:W-:Y:S01]  /*0a40*/  LEA R13, R0, R13, 0x5 ;  /* 0x0000000d000d7211 */ /* 0x001fe200078e28ff */
[----:B------:R-:W-:Y:S06]  /*0a50*/  @!P4 BRA `(.L_x_8) ;  /* 0xfffffffc00dcc947 */ /* 0x000fec000383ffff */
.L_x_7:
[----:B------:R-:W-:Y:S05]  /*0a60*/  BSYNC.RECONVERGENT B0 ;  /* 0x0000000000007941 */ /* 0x000fea0003800200 */
.L_x_6:
[----:B------:R0:W-:Y:S01]  /*0a70*/  @P1 STS [R18], RZ ;  /* 0x000000ff12001388 */ /* 0x0001e20000000800 */
[----:B------:R-:W-:Y:S04]  /*0a80*/  BSSY.RECONVERGENT B0, `(.L_x_9) ;  /* 0x000006d000007945 */ /* 0x000fe80003800200 */
[----:B------:R-:W-:Y:S05]  /*0a90*/  @!P2 BRA `(.L_x_10) ;  /* 0x0000000400aca947 */ /* 0x000fea0003800000 */
[----:B------:R1:W2:Y:S01]  /*0aa0*/  LDS R25, [R18] ;  /* 0x0000000012197984 */ /* 0x0002a20000000800 */
[----:B------:R-:W-:Y:S01]  /*0ab0*/  ISETP.GE.U32.AND P3, PT, R12, 0x10, PT ;  /* 0x000000100c00780c */ /* 0x000fe20003f66070 */
[----:B------:R-:W-:Y:S01]  /*0ac0*/  BSSY.RECONVERGENT B1, `(.L_x_11) ;  /* 0x000002e000017945 */ /* 0x000fe20003800200 */
[----:B------:R-:W-:-:S11]  /*0ad0*/  IMAD.MOV.U32 R21, RZ, RZ, RZ ;  /* 0x000000ffff157224 */ /* 0x000fd600078e00ff */
[----:B-1----:R-:W-:Y:S05]  /*0ae0*/  @!P3 BRA `(.L_x_12) ;  /* 0x0000000000acb947 */ /* 0x002fea0003800000 */
[----:B------:R-:W-:-:S07]  /*0af0*/  HFMA2 R23, -RZ, RZ, 0, 0 ;  /* 0x00000000ff177431 */ /* 0x000fce00000001ff */
.L_x_13:
[C---:B------:R-:W-:Y:S01]  /*0b00*/  IMAD R21, R23.reuse, 0x20, R19 ;  /* 0x0000002017157824 */ /* 0x040fe200078e0213 */
[C---:B------:R-:W-:Y:S01]  /*0b10*/  LEA R22, R23.reuse, R20, 0x2 ;  /* 0x0000001417167211 */ /* 0x040fe200078e10ff */
[----:B------:R-:W-:-:S03]  /*0b20*/  VIADD R23, R23, 0x10 ;  /* 0x0000001017177836 */ /* 0x000fc60000000000 */
[----:B-----5:R-:W-:Y:S02]  /*0b30*/  LDS R8, [R21] ;  /* 0x0000000015087984 */ /* 0x020fe40000000800 */
[----:B------:R-:W-:Y:S02]  /*0b40*/  ISETP.NE.AND P3, PT, R23, R6, PT ;  /* 0x000000061700720c */ /* 0x000fe40003f65270 */
[----:B------:R-:W2:Y:S04]  /*0b50*/  LDS.128 R12, [R22] ;  /* 0x00000000160c7984 */ /* 0x000ea80000000c00 */
[----:B------:R-:W1:Y:S04]  /*0b60*/  LDS R9, [R21+0x20] ;  /* 0x0000200015097984 */ /* 0x000e680000000800 */
[----:B------:R-:W3:Y:S04]  /*0b70*/  LDS R10, [R21+0x40] ;  /* 0x00004000150a7984 */ /* 0x000ee80000000800 */
[----:B------:R-:W4:Y:S04]  /*0b80*/  LDS R24, [R21+0x60] ;  /* 0x0000600015187984 */ /* 0x000f280000000800 */
[----:B------:R-:W-:Y:S01]  /*0b90*/  LDS R28, [R21+0x1a0] ;  /* 0x0001a000151c7984 */ /* 0x000fe20000000800 */
[----:B--2---:R-:W-:-:S03]  /*0ba0*/  IMAD R8, R12, R8, R25 ;  /* 0x000000080c087224 */ /* 0x004fc600078e0219 */
[----:B------:R-:W-:Y:S01]  /*0bb0*/  LDS R12, [R21+0xa0] ;  /* 0x0000a000150c7984 */ /* 0x000fe20000000800 */
[----:B-1----:R-:W-:-:S03]  /*0bc0*/  IMAD R9, R9, R13, R8 ;  /* 0x0000000d09097224 */ /* 0x002fc600078e0208 */
[----:B------:R-:W-:Y:S01]  /*0bd0*/  LDS R13, [R21+0x80] ;  /* 0x00008000150d7984 */ /* 0x000fe20000000800 */
[----:B---3--:R-:W-:-:S03]  /*0be0*/  IMAD R14, R10, R14, R9 ;  /* 0x0000000e0a0e7224 */ /* 0x008fc600078e0209 */
[----:B------:R-:W1:Y:S01]  /*0bf0*/  LDS.128 R8, [R22+0x10] ;  /* 0x0000100016087984 */ /* 0x000e620000000c00 */
[----:B----4-:R-:W-:-:S03]  /*0c00*/  IMAD R14, R24, R15, R14 ;  /* 0x0000000f180e7224 */ /* 0x010fc600078e020e */
[----:B------:R-:W2:Y:S04]  /*0c10*/  LDS R15, [R21+0xc0] ;  /* 0x0000c000150f7984 */ /* 0x000ea80000000800 */
[----:B------:R-:W3:Y:S04]  /*0c20*/  LDS R24, [R21+0xe0] ;  /* 0x0000e00015187984 */ /* 0x000ee80000000800 */
[----:B------:R-:W-:Y:S01]  /*0c30*/  LDS R25, [R21+0x1c0] ;  /* 0x0001c00015197984 */ /* 0x000fe20000000800 */
[----:B-1----:R-:W-:-:S04]  /*0c40*/  IMAD R8, R8, R13, R14 ;  /* 0x0000000d08087224 */ /* 0x002fc800078e020e */
[----:B------:R-:W-:Y:S02]  /*0c50*/  IMAD R13, R12, R9, R8 ;  /* 0x000000090c0d7224 */ /* 0x000fe400078e0208 */
[----:B------:R-:W-:Y:S02]  /*0c60*/  LDS R9, [R21+0x100] ;  /* 0x0001000015097984 */ /* 0x000fe40000000800 */
[----:B--2---:R-:W-:Y:S02]  /*0c70*/  IMAD R10, R15, R10, R13 ;  /* 0x0000000a0f0a7224 */ /* 0x004fe400078e020d */
[----:B------:R-:W1:Y:S02]  /*0c80*/  LDS.128 R12, [R22+0x20] ;  /* 0x00002000160c7984 */ /* 0x000e640000000c00 */
[----:B---3--:R-:W-:Y:S02]  /*0c90*/  IMAD R10, R24, R11, R10 ;  /* 0x0000000b180a7224 */ /* 0x008fe400078e020a */
[----:B------:R-:W2:Y:S04]  /*0ca0*/  LDS R8, [R21+0x120] ;  /* 0x0001200015087984 */ /* 0x000ea80000000800 */
[----:B------:R-:W3:Y:S01]  /*0cb0*/  LDS R11, [R21+0x140] ;  /* 0x00014000150b7984 */ /* 0x000ee20000000800 */
[----:B-1----:R-:W-:-:S03]  /*0cc0*/  IMAD R10, R12, R9, R10 ;  /* 0x000000090c0a7224 */ /* 0x002fc600078e020a */
[----:B------:R-:W1:Y:S01]  /*0cd0*/  LDS R12, [R21+0x160] ;  /* 0x00016000150c7984 */ /* 0x000e620000000800 */
[----:B--2---:R-:W-:-:S03]  /*0ce0*/  IMAD R9, R8, R13, R10 ;  /* 0x0000000d08097224 */ /* 0x004fc600078e020a */
[----:B------:R-:W-:Y:S01]  /*0cf0*/  LDS R13, [R21+0x180] ;  /* 0x00018000150d7984 */ /* 0x000fe20000000800 */
[----:B---3--:R-:W-:-:S03]  /*0d00*/  IMAD R24, R11, R14, R9 ;  /* 0x0000000e0b187224 */ /* 0x008fc600078e0209 */
[----:B------:R-:W2:Y:S04]  /*0d10*/  LDS.128 R8, [R22+0x30] ;  /* 0x0000300016087984 */ /* 0x000ea80000000c00 */
[----:B------:R-:W3:Y:S01]  /*0d20*/  LDS R14, [R21+0x1e0] ;  /* 0x0001e000150e7984 */ /* 0x000ee20000000800 */
[----:B-1----:R-:W-:-:S04]  /*0d30*/  IMAD R12, R12, R15, R24 ;  /* 0x0000000f0c0c7224 */ /* 0x002fc800078e0218 */
[----:B--2---:R-:W-:-:S04]  /*0d40*/  IMAD R8, R8, R13, R12 ;  /* 0x0000000d08087224 */ /* 0x004fc800078e020c */
[----:B------:R-:W-:-:S04]  /*0d50*/  IMAD R8, R28, R9, R8 ;  /* 0x000000091c087224 */ /* 0x000fc800078e0208 */
[----:B------:R-:W-:-:S04]  /*0d60*/  IMAD R25, R25, R10, R8 ;  /* 0x0000000a19197224 */ /* 0x000fc800078e0208 */
[----:B---3--:R-:W-:Y:S01]  /*0d70*/  IMAD R25, R14, R11, R25 ;  /* 0x0000000b0e197224 */ /* 0x008fe200078e0219 */
[----:B------:R-:W-:Y:S06]  /*0d80*/  @P3 BRA `(.L_x_13) ;  /* 0xfffffffc005c3947 */ /* 0x000fec000383ffff */
[----:B------:R-:W-:-:S07]  /*0d90*/  MOV R21, R6 ;  /* 0x0000000600157202 */ /* 0x000fce0000000f00 */
.L_x_12:
[----:B------:R-:W-:Y:S05]  /*0da0*/  BSYNC.RECONVERGENT B1 ;  /* 0x0000000000017941 */ /* 0x000fea0003800200 */
.L_x_11:
[----:B------:R-:W-:-:S13]  /*0db0*/  ISETP.NE.AND P3, PT, R16, RZ, PT ;  /* 0x000000ff1000720c */ /* 0x000fda0003f65270 */
[----:B------:R-:W-:Y:S05]  /*0dc0*/  @!P3 BRA `(.L_x_14) ;  /* 0x0000000000dcb947 */ /* 0x000fea0003800000 */
[----:B-----5:R-:W-:Y:S02]  /*0dd0*/  IADD3 R8, PT, PT, R16, -0x1, RZ ;  /* 0xffffffff10087810 */ /* 0x020fe40007ffe0ff */
[----:B------:R-:W-:Y:S02]  /*0de0*/  ISETP.NE.AND P4, PT, R7, RZ, PT ;  /* 0x000000ff0700720c */ /* 0x000fe40003f85270 */
[----:B------:R-:W-:-:S13]  /*0df0*/  ISETP.GE.U32.AND P3, PT, R8, 0x7, PT ;  /* 0x000000070800780c */ /* 0x000fda0003f66070 */
[----:B------:R-:W-:Y:S05]  /*0e00*/  @!P3 BRA `(.L_x_15) ;  /* 0x000000000054b947 */ /* 0x000fea0003800000 */
[C---:B------:R-:W-:Y:S01]  /*0e10*/  IMAD R22, R21.reuse, 0x20, R19 ;  /* 0x0000002015167824 */ /* 0x040fe200078e0213 */
[C---:B------:R-:W-:Y:S02]  /*0e20*/  LEA R23, R21.reuse, R20, 0x2 ;  /* 0x0000001415177211 */ /* 0x040fe400078e10ff */
[----:B------:R-:W-:Y:S02]  /*0e30*/  IADD3 R21, PT, PT, R21, 0x8, RZ ;  /* 0x0000000815157810 */ /* 0x000fe40007ffe0ff */
[----:B------:R-:W-:Y:S04]  /*0e40*/  LDS R12, [R22] ;  /* 0x00000000160c7984 */ /* 0x000fe80000000800 */
[----:B------:R-:W2:Y:S04]  /*0e50*/  LDS.128 R8, [R23] ;  /* 0x0000000017087984 */ /* 0x000ea80000000c00 */
[----:B------:R-:W1:Y:S04]  /*0e60*/  LDS R13, [R22+0x20] ;  /* 0x00002000160d7984 */ /* 0x000e680000000800 */
[----:B------:R-:W3:Y:S04]  /*0e70*/  LDS R14, [R22+0x40] ;  /* 0x00004000160e7984 */ /* 0x000ee80000000800 */
[----:B------:R-:W-:Y:S01]  /*0e80*/  LDS R28, [R22+0xa0] ;  /* 0x0000a000161c7984 */ /* 0x000fe20000000800 */
[----:B--2---:R-:W-:-:S03]  /*0e90*/  IMAD R8, R8, R12, R25 ;  /* 0x0000000c08087224 */ /* 0x004fc600078e0219 */
[----:B------:R-:W-:Y:S01]  /*0ea0*/  LDS R25, [R22+0xc0] ;  /* 0x0000c00016197984 */ /* 0x000fe20000000800 */
[----:B-1----:R-:W-:-:S03]  /*0eb0*/  IMAD R13, R13, R9, R8 ;  /* 0x000000090d0d7224 */ /* 0x002fc600078e0208 */
[----:B------:R-:W1:Y:S01]  /*0ec0*/  LDS R8, [R22+0x60] ;  /* 0x0000600016087984 */ /* 0x000e620000000800 */
[----:B---3--:R-:W-:-:S03]  /*0ed0*/  IMAD R24, R14, R10, R13 ;  /* 0x0000000a0e187224 */ /* 0x008fc600078e020d */
[----:B------:R-:W-:Y:S04]  /*0ee0*/  LDS R9, [R22+0x80] ;  /* 0x0000800016097984 */ /* 0x000fe80000000800 */
[----:B------:R-:W2:Y:S04]  /*0ef0*/  LDS.128 R12, [R23+0x10] ;  /* 0x00001000170c7984 */ /* 0x000ea80000000c00 */
[----:B------:R-:W3:Y:S01]  /*0f00*/  LDS R10, [R22+0xe0] ;  /* 0x0000e000160a7984 */ /* 0x000ee20000000800 */
[----:B-1----:R-:W-:-:S04]  /*0f10*/  IMAD R8, R8, R11, R24 ;  /* 0x0000000b08087224 */ /* 0x002fc800078e0218 */
[----:B--2---:R-:W-:-:S04]  /*0f20*/  IMAD R8, R12, R9, R8 ;  /* 0x000000090c087224 */ /* 0x004fc800078e0208 */
[----:B------:R-:W-:-:S04]  /*0f30*/  IMAD R8, R28, R13, R8 ;  /* 0x0000000d1c087224 */ /* 0x000fc800078e0208 */
[----:B------:R-:W-:-:S04]  /*0f40*/  IMAD R25, R25, R14, R8 ;  /* 0x0000000e19197224 */ /* 0x000fc800078e0208 */
[----:B---3--:R-:W-:-:S07]  /*0f50*/  IMAD R25, R10, R15, R25 ;  /* 0x0000000f0a197224 */ /* 0x008fce00078e0219 */
.L_x_15:
[----:B------:R-:W-:Y:S05]  /*0f60*/  @!P4 BRA `(.L_x_14) ;  /* 0x000000000074c947 */ /* 0x000fea0003800000 */
[----:B------:R-:W-:Y:S01]  /*0f70*/  VIADD R8, R7, 0xffffffff ;  /* 0xffffffff07087836 */ /* 0x000fe20000000000 */
[----:B------:R-:W-:-:S04]  /*0f80*/  ISETP.NE.AND P4, PT, R4, RZ, PT ;  /* 0x000000ff0400720c */ /* 0x000fc80003f85270 */
[----:B------:R-:W-:-:S13]  /*0f90*/  ISETP.GE.U32.AND P3, PT, R8, 0x3, PT ;  /* 0x000000030800780c */ /* 0x000fda0003f66070 */
[----:B------:R-:W-:Y:S05]  /*0fa0*/  @!P3 BRA `(.L_x_16) ;  /* 0x000000000030b947 */ /* 0x000fea0003800000 */
[C---:B------:R-:W-:Y:S02]  /*0fb0*/  LEA R8, R21.reuse, R20, 0x2 ;  /* 0x0000001415087211 */ /* 0x040fe400078e10ff */
[C---:B------:R-:W-:Y:S01]  /*0fc0*/  LEA R12, R21.reuse, R19, 0x5 ;  /* 0x00000013150c7211 */ /* 0x040fe200078e28ff */
[----:B------:R-:W-:-:S03]  /*0fd0*/  VIADD R21, R21, 0x4 ;  /* 0x0000000415157836 */ /* 0x000fc60000000000 */
[----:B------:R-:W-:Y:S04]  /*0fe0*/  LDS.128 R8, [R8] ;  /* 0x0000000008087984 */ /* 0x000fe80000000c00 */
[----:B------:R-:W2:Y:S04]  /*0ff0*/  LDS R13, [R12] ;  /* 0x000000000c0d7984 */ /* 0x000ea80000000800 */
[----:B------:R-:W1:Y:S04]  /*1000*/  LDS R15, [R12+0x20] ;  /* 0x000020000c0f7984 */ /* 0x000e680000000800 */
[----:B------:R-:W3:Y:S04]  /*1010*/  LDS R22, [R12+0x40] ;  /* 0x000040000c167984 */ /* 0x000ee80000000800 */
[----:B------:R-:W4:Y:S01]  /*1020*/  LDS R23, [R12+0x60] ;  /* 0x000060000c177984 */ /* 0x000f220000000800 */
[----:B--2---:R-:W-:-:S04]  /*1030*/  IMAD R14, R8, R13, R25 ;  /* 0x0000000d080e7224 */ /* 0x004fc800078e0219 */
[----:B-1----:R-:W-:-:S04]  /*1040*/  IMAD R9, R15, R9, R14 ;  /* 0x000000090f097224 */ /* 0x002fc800078e020e */
[----:B---3--:R-:W-:-:S04]  /*1050*/  IMAD R10, R22, R10, R9 ;  /* 0x0000000a160a7224 */ /* 0x008fc800078e0209 */
[----:B----4-:R-:W-:-:S07]  /*1060*/  IMAD R25, R23, R11, R10 ;  /* 0x0000000b17197224 */ /* 0x010fce00078e020a */
.L_x_16:
[----:B------:R-:W-:Y:S05]  /*1070*/  @!P4 BRA `(.L_x_14) ;  /* 0x000000000030c947 */ /* 0x000fea0003800000 */
[C---:B------:R-:W-:Y:S02]  /*1080*/  LEA R8, R21.reuse, R20, 0x2 ;  /* 0x0000001415087211 */ /* 0x040fe400078e10ff */
[----:B------:R-:W-:Y:S02]  /*1090*/  LEA R13, R21, R19, 0x5 ;  /* 0x00000013150d7211 */ /* 0x000fe400078e28ff */
[----:B------:R-:W-:Y:S02]  /*10a0*/  ISETP.NE.AND P3, PT, R4, 0x1, PT ;  /* 0x000000010400780c */ /* 0x000fe40003f65270 */
[----:B------:R-:W-:Y:S04]  /*10b0*/  LDS.128 R8, [R8] ;  /* 0x0000000008087984 */ /* 0x000fe80000000c00 */
[----:B------:R-:W2:Y:S02]  /*10c0*/  LDS R12, [R13] ;  /* 0x000000000d0c7984 */ /* 0x000ea40000000800 */
[----:B--2---:R-:W-:-:S05]  /*10d0*/  IMAD R25, R8, R12, R25 ;  /* 0x0000000c08197224 */ /* 0x004fca00078e0219 */
[----:B------:R-:W-:Y:S05]  /*10e0*/  @!P3 BRA `(.L_x_14) ;  /* 0x000000000014b947 */ /* 0x000fea0003800000 */
[----:B------:R-:W-:Y:S01]  /*10f0*/  ISETP.NE.AND P3, PT, R4, 0x2, PT ;  /* 0x000000020400780c */ /* 0x000fe20003f65270 */
[----:B------:R-:W1:-:S12]  /*1100*/  LDS R8, [R13+0x20] ;  /* 0x000020000d087984 */ /* 0x000e580000000800 */
[----:B------:R-:W2:Y:S01]  /*1110*/  @P3 LDS R11, [R13+0x40] ;  /* 0x000040000d0b3984 */ /* 0x000ea20000000800 */
[----:B-1----:R-:W-:-:S04]  /*1120*/  IMAD R25, R8, R9, R25 ;  /* 0x0000000908197224 */ /* 0x002fc800078e0219 */
[----:B--2---:R-:W-:-:S07]  /*1130*/  @P3 IMAD R25, R11, R10, R25 ;  /* 0x0000000a0b193224 */ /* 0x004fce00078e0219 */
.L_x_14:
[----:B--2---:R1:W-:Y:S02]  /*1140*/  STS [R18], R25 ;  /* 0x0000001912007388 */ /* 0x0043e40000000800 */
.L_x_10:
[----:B------:R-:W-:Y:S05]  /*1150*/  BSYNC.RECONVERGENT B0 ;  /* 0x0000000000007941 */ /* 0x000fea0003800200 */
.L_x_9:
[----:B------:R-:W-:Y:S04]  /*1160*/  BSSY.RECONVERGENT B0, `(.L_x_17) ;  /* 0x000000a000007945 */ /* 0x000fe80003800200 */
[----:B------:R-:W-:Y:S05]  /*1170*/  @!P1 BRA `(.L_x_18) ;  /* 0x0000000000209947 */ /* 0x000fea0003800000 */
[----:B-----5:R-:W2:Y:S01]  /*1180*/  LDC.64 R8, c[0x0][0x390] ;  /* 0x0000e400ff087b82 */ /* 0x020ea20000000a00 */
[----:B------:R-:W-:Y:S01]  /*1190*/  IMAD R11, R0, UR8, R5 ;  /* 0x00000008000b7c24 */ /* 0x000fe2000f8e0205 */
[----:B------:R-:W3:Y:S03]  /*11a0*/  LDS R13, [R18] ;  /* 0x00000000120d7984 */ /* 0x000ee60000000800 */
[----:B--2---:R-:W-:-:S05]  /*11b0*/  IMAD.WIDE.U32 R10, R11, 0x8, R8 ;  /* 0x000000080b0a7825 */ /* 0x004fca00078e0008 */
[----:B------:R-:W2:Y:S01]  /*11c0*/  LDG.E.64 R8, desc[UR10][R10.64] ;  /* 0x0000000a0a087981 */ /* 0x000ea2000c1e1b00 */
[----:B------:R-:W-:-:S04]  /*11d0*/  IMAD R15, R0, UR4, R3 ;  /* 0x00000004000f7c24 */ /* 0x000fc8000f8e0203 */
[----:B--2---:R-:W-:-:S05]  /*11e0*/  IMAD.WIDE.U32 R8, R15, 0x4, R8 ;  /* 0x000000040f087825 */ /* 0x004fca00078e0008 */
[----:B---3--:R2:W-:Y:S02]  /*11f0*/  STG.E desc[UR10][R8.64], R13 ;  /* 0x0000000d08007986 */ /* 0x0085e4000c10190a */
.L_x_18:
[----:B------:R-:W-:Y:S05]  /*1200*/  BSYNC.RECONVERGENT B0 ;  /* 0x0000000000007941 */ /* 0x000fea0003800200 */
.L_x_17:
[----:B------:R-:W-:Y:S01]  /*1210*/  UIADD3 UR4, UPT, UPT, UR4, 0x1, URZ ;  /* 0x0000000104047890 */ /* 0x000fe2000fffe0ff */
[----:B------:R-:W-:Y:S05]  /*1220*/  BAR.SYNC.DEFER_BLOCKING 0x0 ;  /* 0x0000000000007b1d */ /* 0x000fea0000010000 */
[----:B------:R-:W-:-:S13]  /*1230*/  ISETP.NE.AND P3, PT, R2, UR4, PT ;  /* 0x0000000402007c0c */ /* 0x000fda000bf65270 */
[----:B------:R-:W-:Y:S05]  /*1240*/  @P3 BRA `(.L_x_19) ;  /* 0xfffffff4009c3947 */ /* 0x000fea000383ffff */
.L_x_5:
[----:B------:R-:W-:-:S06]  /*1250*/  UIADD3 UR8, UPT, UPT, UR8, 0x1, URZ ;  /* 0x0000000108087890 */ /* 0x000fcc000fffe0ff */
[----:B------:R-:W-:-:S13]  /*1260*/  ISETP.NE.AND P3, PT, R2, UR8, PT ;  /* 0x0000000802007c0c */ /* 0x000fda000bf65270 */
[----:B------:R-:W-:Y:S05]  /*1270*/  @P3 BRA `(.L_x_20) ;  /* 0xfffffff000a43947 */ /* 0x000fea000383ffff */
[----:B------:R-:W-:Y:S05]  /*1280*/  EXIT ;  /* 0x000000000000794d */ /* 0x000fea0003800000 */
.L_x_21:
[----:B------:R-:W-:-:S00]  /*1290*/  BRA `(.L_x_21) ;  /* 0xfffffffc00fc7947 */ /* 0x000fc0000383ffff */
[----:B------:R-:W-:-:S00]  /*12a0*/  NOP ;  /* 0x0000000000007918 */ /* 0x000fc00000000000 */
        /* <DEDUP_REMOVED lines=13> */
.L_x_22:


//--------------------- .nv.shared._Z10matrix_mulPPiS0_S0_i --------------------------
	.section	.nv.shared._Z10matrix_mulPPiS0_S0_i,"aw",@nobits
	.sectionflags	@""
	.align	4
.nv.shared._Z10matrix_mulPPiS0_S0_i:
	.zero		34048


//--------------------- .nv.shared.reserved.0     --------------------------
	.section	.nv.shared.reserved.0,"aw",@nobits
	.weak		__nv_reservedSMEM_offset_0_alias
	.size		__nv_reservedSMEM_offset_0_alias, 0, 64
	.other		__nv_reservedSMEM_offset_0_alias,@"STO_CUDA_RESERVED_SHARED STV_DEFAULT"
__nv_reservedSMEM_offset_0_alias:
	.zero		0
	.zero		64


//--------------------- .nv.constant0._Z10matrix_mulPPiS0_S0_i --------------------------
	.section	.nv.constant0._Z10matrix_mulPPiS0_S0_i,"a",@progbits
	.sectionflags	@""
	.align	4
.nv.constant0._Z10matrix_mulPPiS0_S0_i:
	.zero		924


//--------------------- SYMBOLS --------------------------

	.type		.nv.reservedSmem.offset0,@object
	.size		.nv.reservedSmem.offset0,0x4
	.type		.nv.reservedSmem.cap,@object
	.size		.nv.reservedSmem.cap,0x4
